//
// Generated by NVIDIA NVVM Compiler
//
// Compiler Build ID: CL-36424714
// Cuda compilation tools, release 13.0, V13.0.88
// Based on NVVM 20.0.0
//

.version 9.0
.target sm_100
.address_size 64

	// .globl	_Z11normal_copyv
.global .align 4 .b8 device_A[4194304];
.global .align 4 .b8 device_Atranspose[4194304];
// _ZZ14transpose_ver5vE4tile has been demoted
// _ZZ14transpose_ver6vE4tile has been demoted
// _ZZ14transpose_ver3vE4tile has been demoted

.visible .entry _Z11normal_copyv()
{
	.reg .b32 	%r<9>;
	.reg .b32 	%f<5>;
	.reg .b64 	%rd<9>;

	mov.u32 	%r1, %ctaid.x;
	shl.b32 	%r2, %r1, 5;
	mov.u32 	%r3, %tid.x;
	add.s32 	%r4, %r2, %r3;
	mov.u32 	%r5, %ctaid.y;
	shl.b32 	%r6, %r5, 5;
	mov.u32 	%r7, %tid.y;
	add.s32 	%r8, %r6, %r7;
	mul.wide.s32 	%rd1, %r4, 4;
	mov.u64 	%rd2, device_Atranspose;
	add.s64 	%rd3, %rd2, %rd1;
	mov.u64 	%rd4, device_A;
	add.s64 	%rd5, %rd4, %rd1;
	mul.wide.u32 	%rd6, %r8, 4096;
	add.s64 	%rd7, %rd5, %rd6;
	ld.global.f32 	%f1, [%rd7];
	add.s64 	%rd8, %rd3, %rd6;
	st.global.f32 	[%rd8], %f1;
	ld.global.f32 	%f2, [%rd7+32768];
	st.global.f32 	[%rd8+32768], %f2;
	ld.global.f32 	%f3, [%rd7+65536];
	st.global.f32 	[%rd8+65536], %f3;
	ld.global.f32 	%f4, [%rd7+98304];
	st.global.f32 	[%rd8+98304], %f4;
	ret;

}
	// .globl	_Z14transpose_ver4v
.visible .entry _Z14transpose_ver4v()
{
	.reg .b32 	%r<9>;
	.reg .b32 	%f<5>;
	.reg .b64 	%rd<11>;

	mov.u32 	%r1, %ctaid.x;
	shl.b32 	%r2, %r1, 5;
	mov.u32 	%r3, %tid.x;
	add.s32 	%r4, %r2, %r3;
	mov.u32 	%r5, %ctaid.y;
	shl.b32 	%r6, %r5, 5;
	mov.u32 	%r7, %tid.y;
	add.s32 	%r8, %r6, %r7;
	mul.wide.s32 	%rd1, %r4, 4096;
	mov.u64 	%rd2, device_Atranspose;
	add.s64 	%rd3, %rd2, %rd1;
	mul.wide.s32 	%rd4, %r4, 4;
	mov.u64 	%rd5, device_A;
	add.s64 	%rd6, %rd5, %rd4;
	mul.wide.u32 	%rd7, %r8, 4096;
	add.s64 	%rd8, %rd6, %rd7;
	ld.global.f32 	%f1, [%rd8];
	mul.wide.u32 	%rd9, %r8, 4;
	add.s64 	%rd10, %rd3, %rd9;
	st.global.f32 	[%rd10], %f1;
	ld.global.f32 	%f2, [%rd8+32768];
	st.global.f32 	[%rd10+32], %f2;
	ld.global.f32 	%f3, [%rd8+65536];
	st.global.f32 	[%rd10+64], %f3;
	ld.global.f32 	%f4, [%rd8+98304];
	st.global.f32 	[%rd10+96], %f4;
	ret;

}
	// .globl	_Z14transpose_ver5v
.visible .entry _Z14transpose_ver5v()
{
	.reg .b32 	%r<19>;
	.reg .b32 	%f<9>;
	.reg .b64 	%rd<11>;
	// demoted variable
	.shared .align 4 .b8 _ZZ14transpose_ver5vE4tile[4096];
	mov.u32 	%r1, %ctaid.x;
	shl.b32 	%r2, %r1, 5;
	mov.u32 	%r3, %tid.x;
	add.s32 	%r4, %r2, %r3;
	mov.u32 	%r5, %ctaid.y;
	shl.b32 	%r6, %r5, 5;
	mov.u32 	%r7, %tid.y;
	add.s32 	%r8, %r6, %r7;
	shl.b32 	%r9, %r3, 2;
	mov.u32 	%r10, _ZZ14transpose_ver5vE4tile;
	add.s32 	%r11, %r10, %r9;
	mul.wide.s32 	%rd1, %r4, 4;
	mov.u64 	%rd2, device_A;
	add.s64 	%rd3, %rd2, %rd1;
	mul.wide.u32 	%rd4, %r8, 4096;
	add.s64 	%rd5, %rd3, %rd4;
	ld.global.f32 	%f1, [%rd5];
	shl.b32 	%r12, %r7, 7;
	add.s32 	%r13, %r11, %r12;
	st.shared.f32 	[%r13], %f1;
	ld.global.f32 	%f2, [%rd5+32768];
	st.shared.f32 	[%r13+1024], %f2;
	ld.global.f32 	%f3, [%rd5+65536];
	st.shared.f32 	[%r13+2048], %f3;
	ld.global.f32 	%f4, [%rd5+98304];
	st.shared.f32 	[%r13+3072], %f4;
	bar.sync 	0;
	add.s32 	%r14, %r6, %r3;
	add.s32 	%r15, %r2, %r7;
	mul.wide.u32 	%rd6, %r14, 4;
	mov.u64 	%rd7, device_Atranspose;
	add.s64 	%rd8, %rd7, %rd6;
	mad.lo.s32 	%r16, %r3, 124, %r11;
	shl.b32 	%r17, %r7, 2;
	add.s32 	%r18, %r16, %r17;
	ld.shared.f32 	%f5, [%r18];
	mul.wide.s32 	%rd9, %r15, 4096;
	add.s64 	%rd10, %rd8, %rd9;
	st.global.f32 	[%rd10], %f5;
	ld.shared.f32 	%f6, [%r18+32];
	st.global.f32 	[%rd10+32768], %f6;
	ld.shared.f32 	%f7, [%r18+64];
	st.global.f32 	[%rd10+65536], %f7;
	ld.shared.f32 	%f8, [%r18+96];
	st.global.f32 	[%rd10+98304], %f8;
	ret;

}
	// .globl	_Z14transpose_ver6v
.visible .entry _Z14transpose_ver6v()
{
	.reg .b32 	%r<19>;
	.reg .b32 	%f<9>;
	.reg .b64 	%rd<11>;
	// demoted variable
	.shared .align 4 .b8 _ZZ14transpose_ver6vE4tile[4224];
	mov.u32 	%r1, %ctaid.x;
	shl.b32 	%r2, %r1, 5;
	mov.u32 	%r3, %tid.x;
	add.s32 	%r4, %r2, %r3;
	mov.u32 	%r5, %ctaid.y;
	shl.b32 	%r6, %r5, 5;
	mov.u32 	%r7, %tid.y;
	add.s32 	%r8, %r6, %r7;
	shl.b32 	%r9, %r3, 2;
	mov.u32 	%r10, _ZZ14transpose_ver6vE4tile;
	add.s32 	%r11, %r10, %r9;
	mul.wide.s32 	%rd1, %r4, 4;
	mov.u64 	%rd2, device_A;
	add.s64 	%rd3, %rd2, %rd1;
	mul.wide.u32 	%rd4, %r8, 4096;
	add.s64 	%rd5, %rd3, %rd4;
	ld.global.f32 	%f1, [%rd5];
	mad.lo.s32 	%r12, %r7, 132, %r11;
	st.shared.f32 	[%r12], %f1;
	ld.global.f32 	%f2, [%rd5+32768];
	st.shared.f32 	[%r12+1056], %f2;
	ld.global.f32 	%f3, [%rd5+65536];
	st.shared.f32 	[%r12+2112], %f3;
	ld.global.f32 	%f4, [%rd5+98304];
	st.shared.f32 	[%r12+3168], %f4;
	bar.sync 	0;
	add.s32 	%r13, %r6, %r3;
	add.s32 	%r14, %r2, %r7;
	mul.wide.u32 	%rd6, %r13, 4;
	mov.u64 	%rd7, device_Atranspose;
	add.s64 	%rd8, %rd7, %rd6;
	shl.b32 	%r15, %r3, 7;
	add.s32 	%r16, %r11, %r15;
	shl.b32 	%r17, %r7, 2;
	add.s32 	%r18, %r16, %r17;
	ld.shared.f32 	%f5, [%r18];
	mul.wide.s32 	%rd9, %r14, 4096;
	add.s64 	%rd10, %rd8, %rd9;
	st.global.f32 	[%rd10], %f5;
	ld.shared.f32 	%f6, [%r18+32];
	st.global.f32 	[%rd10+32768], %f6;
	ld.shared.f32 	%f7, [%r18+64];
	st.global.f32 	[%rd10+65536], %f7;
	ld.shared.f32 	%f8, [%r18+96];
	st.global.f32 	[%rd10+98304], %f8;
	ret;

}
	// .globl	_Z14transpose_ver1v
.visible .entry _Z14transpose_ver1v()
{
	.reg .b32 	%r<9>;
	.reg .b32 	%f<2>;
	.reg .b64 	%rd<11>;

	mov.u32 	%r1, %ctaid.x;
	mov.u32 	%r2, %ntid.x;
	mov.u32 	%r3, %tid.x;
	mad.lo.s32 	%r4, %r1, %r2, %r3;
	mov.u32 	%r5, %ctaid.y;
	mov.u32 	%r6, %ntid.y;
	mov.u32 	%r7, %tid.y;
	mad.lo.s32 	%r8, %r5, %r6, %r7;
	mul.wide.u32 	%rd1, %r8, 4096;
	mov.u64 	%rd2, device_A;
	add.s64 	%rd3, %rd2, %rd1;
	mul.wide.s32 	%rd4, %r4, 4;
	add.s64 	%rd5, %rd3, %rd4;
	ld.global.f32 	%f1, [%rd5];
	mul.wide.s32 	%rd6, %r4, 4096;
	mov.u64 	%rd7, device_Atranspose;
	add.s64 	%rd8, %rd7, %rd6;
	mul.wide.u32 	%rd9, %r8, 4;
	add.s64 	%rd10, %rd8, %rd9;
	st.global.f32 	[%rd10], %f1;
	ret;

}
	// .globl	_Z14transpose_ver2v
.visible .entry _Z14transpose_ver2v()
{
	.reg .b32 	%r<9>;
	.reg .b32 	%f<2>;
	.reg .b64 	%rd<11>;

	mov.u32 	%r1, %ctaid.x;
	shl.b32 	%r2, %r1, 5;
	mov.u32 	%r3, %tid.x;
	add.s32 	%r4, %r2, %r3;
	mov.u32 	%r5, %ctaid.y;
	shl.b32 	%r6, %r5, 5;
	mov.u32 	%r7, %tid.y;
	add.s32 	%r8, %r6, %r7;
	mul.wide.u32 	%rd1, %r8, 4096;
	mov.u64 	%rd2, device_A;
	add.s64 	%rd3, %rd2, %rd1;
	mul.wide.s32 	%rd4, %r4, 4;
	add.s64 	%rd5, %rd3, %rd4;
	ld.global.f32 	%f1, [%rd5];
	mul.wide.s32 	%rd6, %r4, 4096;
	mov.u64 	%rd7, device_Atranspose;
	add.s64 	%rd8, %rd7, %rd6;
	mul.wide.u32 	%rd9, %r8, 4;
	add.s64 	%rd10, %rd8, %rd9;
	st.global.f32 	[%rd10], %f1;
	ret;

}
	// .globl	_Z14transpose_ver3v
.visible .entry _Z14transpose_ver3v()
{
	.reg .b32 	%r<22>;
	.reg .b32 	%f<3>;
	.reg .b64 	%rd<11>;
	// demoted variable
	.shared .align 4 .b8 _ZZ14transpose_ver3vE4tile[4096];
	mov.u32 	%r1, %ctaid.x;
	shl.b32 	%r2, %r1, 5;
	mov.u32 	%r3, %tid.x;
	add.s32 	%r4, %r2, %r3;
	mov.u32 	%r5, %ctaid.y;
	shl.b32 	%r6, %r5, 5;
	mov.u32 	%r7, %tid.y;
	add.s32 	%r8, %r6, %r7;
	mul.wide.u32 	%rd1, %r8, 4096;
	mov.u64 	%rd2, device_A;
	add.s64 	%rd3, %rd2, %rd1;
	mul.wide.s32 	%rd4, %r4, 4;
	add.s64 	%rd5, %rd3, %rd4;
	ld.global.f32 	%f1, [%rd5];
	cvt.rzi.s32.f32 	%r9, %f1;
	shl.b32 	%r10, %r7, 7;
	mov.u32 	%r11, _ZZ14transpose_ver3vE4tile;
	add.s32 	%r12, %r11, %r10;
	shl.b32 	%r13, %r3, 2;
	add.s32 	%r14, %r12, %r13;
	st.shared.u32 	[%r14], %r9;
	bar.sync 	0;
	add.s32 	%r15, %r6, %r3;
	add.s32 	%r16, %r2, %r7;
	shl.b32 	%r17, %r3, 7;
	add.s32 	%r18, %r11, %r17;
	shl.b32 	%r19, %r7, 2;
	add.s32 	%r20, %r18, %r19;
	ld.shared.u32 	%r21, [%r20];
	cvt.rn.f32.s32 	%f2, %r21;
	mul.wide.s32 	%rd6, %r16, 4096;
	mov.u64 	%rd7, device_Atranspose;
	add.s64 	%rd8, %rd7, %rd6;
	mul.wide.u32 	%rd9, %r15, 4;
	add.s64 	%rd10, %rd8, %rd9;
	st.global.f32 	[%rd10], %f2;
	ret;

}


// ===== COMPILED SASS (sm_100) =====

	.target	sm_100

	.elftype	@"ET_EXEC"


//--------------------- .note.nv.tkinfo           --------------------------
	.section	.note.nv.tkinfo,"",@"SHT_NOTE"
	.sectionflags	@"SHF_NOTE_NV_TKINFO"
	.tkinfo
        /*0018*/ 	.word	0x00000002
        /*0030*/ 	.string	""
        /*0030*/ 	.string	"ptxas"
        /*0030*/ 	.string	"Cuda compilation tools, release 13.0, V13.0.88"
        /*0030*/ 	.string	"Build cuda_13.0.r13.0/compiler.36424714_0"
        /*0030*/ 	.string	"-arch sm_100 -m 64 "



//--------------------- .note.nv.cuinfo           --------------------------
	.section	.note.nv.cuinfo,"",@"SHT_NOTE"
	.sectionflags	@"SHF_NOTE_NV_CUINFO"
        /*0018*/ 	.short	0x0002
        /*001a*/ 	.short	0x0064
        /*001c*/ 	.short	0x0082
	.zero		2


//--------------------- .nv.info                  --------------------------
	.section	.nv.info,"",@"SHT_CUDA_INFO"
	.align	4


	//----- nvinfo : EIATTR_REGCOUNT
	.align		4
        /*0000*/ 	.byte	0x04, 0x2f
        /*0002*/ 	.short	(.L_3 - .L_2)
	.align		4
.L_2:
        /*0004*/ 	.word	index@(_Z11normal_copyv)
        /*0008*/ 	.word	0x00000010


	//----- nvinfo : EIATTR_FRAME_SIZE
	.align		4
.L_3:
        /*000c*/ 	.byte	0x04, 0x11
        /*000e*/ 	.short	(.L_5 - .L_4)
	.align		4
.L_4:
        /*0010*/ 	.word	index@(_Z11normal_copyv)
        /*0014*/ 	.word	0x00000000


	//----- nvinfo : EIATTR_REGCOUNT
	.align		4
.L_5:
        /*0018*/ 	.byte	0x04, 0x2f
        /*001a*/ 	.short	(.L_7 - .L_6)
	.align		4
.L_6:
        /*001c*/ 	.word	index@(_Z14transpose_ver4v)
        /*0020*/ 	.word	0x00000010


	//----- nvinfo : EIATTR_FRAME_SIZE
	.align		4
.L_7:
        /*0024*/ 	.byte	0x04, 0x11
        /*0026*/ 	.short	(.L_9 - .L_8)
	.align		4
.L_8:
        /*0028*/ 	.word	index@(_Z14transpose_ver4v)
        /*002c*/ 	.word	0x00000000


	//----- nvinfo : EIATTR_REGCOUNT
	.align		4
.L_9:
        /*0030*/ 	.byte	0x04, 0x2f
        /*0032*/ 	.short	(.L_11 - .L_10)
	.align		4
.L_10:
        /*0034*/ 	.word	index@(_Z14transpose_ver5v)
        /*0038*/ 	.word	0x00000014


	//----- nvinfo : EIATTR_FRAME_SIZE
	.align		4
.L_11:
        /*003c*/ 	.byte	0x04, 0x11
        /*003e*/ 	.short	(.L_13 - .L_12)
	.align		4
.L_12:
        /*0040*/ 	.word	index@(_Z14transpose_ver5v)
        /*0044*/ 	.word	0x00000000


	//----- nvinfo : EIATTR_REGCOUNT
	.align		4
.L_13:
        /*0048*/ 	.byte	0x04, 0x2f
        /*004a*/ 	.short	(.L_15 - .L_14)
	.align		4
.L_14:
        /*004c*/ 	.word	index@(_Z14transpose_ver6v)
        /*0050*/ 	.word	0x00000014


	//----- nvinfo : EIATTR_FRAME_SIZE
	.align		4
.L_15:
        /*0054*/ 	.byte	0x04, 0x11
        /*0056*/ 	.short	(.L_17 - .L_16)
	.align		4
.L_16:
        /*0058*/ 	.word	index@(_Z14transpose_ver6v)
        /*005c*/ 	.word	0x00000000


	//----- nvinfo : EIATTR_REGCOUNT
	.align		4
.L_17:
        /*0060*/ 	.byte	0x04, 0x2f
        /*0062*/ 	.short	(.L_19 - .L_18)
	.align		4
.L_18:
        /*0064*/ 	.word	index@(_Z14transpose_ver1v)
        /*0068*/ 	.word	0x0000000c


	//----- nvinfo : EIATTR_FRAME_SIZE
	.align		4
.L_19:
        /*006c*/ 	.byte	0x04, 0x11
        /*006e*/ 	.short	(.L_21 - .L_20)
	.align		4
.L_20:
        /*0070*/ 	.word	index@(_Z14transpose_ver1v)
        /*0074*/ 	.word	0x00000000


	//----- nvinfo : EIATTR_REGCOUNT
	.align		4
.L_21:
        /*0078*/ 	.byte	0x04, 0x2f
        /*007a*/ 	.short	(.L_23 - .L_22)
	.align		4
.L_22:
        /*007c*/ 	.word	index@(_Z14transpose_ver2v)
        /*0080*/ 	.word	0x0000000c


	//----- nvinfo : EIATTR_FRAME_SIZE
	.align		4
.L_23:
        /*0084*/ 	.byte	0x04, 0x11
        /*0086*/ 	.short	(.L_25 - .L_24)
	.align		4
.L_24:
        /*0088*/ 	.word	index@(_Z14transpose_ver2v)
        /*008c*/ 	.word	0x00000000


	//----- nvinfo : EIATTR_REGCOUNT
	.align		4
.L_25:
        /*0090*/ 	.byte	0x04, 0x2f
        /*0092*/ 	.short	(.L_27 - .L_26)
	.align		4
.L_26:
        /*0094*/ 	.word	index@(_Z14transpose_ver3v)
        /*0098*/ 	.word	0x0000000d


	//----- nvinfo : EIATTR_FRAME_SIZE
	.align		4
.L_27:
        /*009c*/ 	.byte	0x04, 0x11
        /*009e*/ 	.short	(.L_29 - .L_28)
	.align		4
.L_28:
        /*00a0*/ 	.word	index@(_Z14transpose_ver3v)
        /*00a4*/ 	.word	0x00000000


	//----- nvinfo : EIATTR_MIN_STACK_SIZE
	.align		4
.L_29:
        /*00a8*/ 	.byte	0x04, 0x12
        /*00aa*/ 	.short	(.L_31 - .L_30)
	.align		4
.L_30:
        /*00ac*/ 	.word	index@(_Z14transpose_ver3v)
        /*00b0*/ 	.word	0x00000000


	//----- nvinfo : EIATTR_MIN_STACK_SIZE
	.align		4
.L_31:
        /*00b4*/ 	.byte	0x04, 0x12
        /*00b6*/ 	.short	(.L_33 - .L_32)
	.align		4
.L_32:
        /*00b8*/ 	.word	index@(_Z14transpose_ver2v)
        /*00bc*/ 	.word	0x00000000


	//----- nvinfo : EIATTR_MIN_STACK_SIZE
	.align		4
.L_33:
        /*00c0*/ 	.byte	0x04, 0x12
        /*00c2*/ 	.short	(.L_35 - .L_34)
	.align		4
.L_34:
        /*00c4*/ 	.word	index@(_Z14transpose_ver1v)
        /*00c8*/ 	.word	0x00000000


	//----- nvinfo : EIATTR_MIN_STACK_SIZE
	.align		4
.L_35:
        /*00cc*/ 	.byte	0x04, 0x12
        /*00ce*/ 	.short	(.L_37 - .L_36)
	.align		4
.L_36:
        /*00d0*/ 	.word	index@(_Z14transpose_ver6v)
        /*00d4*/ 	.word	0x00000000


	//----- nvinfo : EIATTR_MIN_STACK_SIZE
	.align		4
.L_37:
        /*00d8*/ 	.byte	0x04, 0x12
        /*00da*/ 	.short	(.L_39 - .L_38)
	.align		4
.L_38:
        /*00dc*/ 	.word	index@(_Z14transpose_ver5v)
        /*00e0*/ 	.word	0x00000000


	//----- nvinfo : EIATTR_MIN_STACK_SIZE
	.align		4
.L_39:
        /*00e4*/ 	.byte	0x04, 0x12
        /*00e6*/ 	.short	(.L_41 - .L_40)
	.align		4
.L_40:
        /*00e8*/ 	.word	index@(_Z14transpose_ver4v)
        /*00ec*/ 	.word	0x00000000


	//----- nvinfo : EIATTR_MIN_STACK_SIZE
	.align		4
.L_41:
        /*00f0*/ 	.byte	0x04, 0x12
        /*00f2*/ 	.short	(.L_43 - .L_42)
	.align		4
.L_42:
        /*00f4*/ 	.word	index@(_Z11normal_copyv)
        /*00f8*/ 	.word	0x00000000
.L_43:


//--------------------- .nv.compat                --------------------------
	.section	.nv.compat,"",@"SHT_CUDA_COMPAT_INFO"
	.align	4
        /*0000*/ 	.byte	0x02, 0x09, 0x00, 0x00, 0x02, 0x02, 0x01, 0x00, 0x02, 0x05, 0x05, 0x00, 0x03, 0x07, 0x01, 0x01
        /*0010*/ 	.byte	0x02, 0x03, 0x00, 0x00, 0x02, 0x06, 0x01, 0x00, 0x04, 0x0b, 0x08, 0x00, 0x09, 0x00, 0x00, 0x00
        /*0020*/ 	.byte	0x00, 0x00, 0x00, 0x00


//--------------------- .nv.info._Z14transpose_ver3v --------------------------
	.section	.nv.info._Z14transpose_ver3v,"",@"SHT_CUDA_INFO"
	.sectionflags	@""
	.align	4


	//----- nvinfo : EIATTR_CUDA_API_VERSION
	.align		4
        /*0000*/ 	.byte	0x04, 0x37
        /*0002*/ 	.short	(.L_45 - .L_44)
.L_44:
        /*0004*/ 	.word	0x00000082


	//----- nvinfo : EIATTR_SPARSE_MMA_MASK
	.align		4
.L_45:
        /*0008*/ 	.byte	0x03, 0x50
        /*000a*/ 	.short	0x0000


	//----- nvinfo : EIATTR_MAXREG_COUNT
	.align		4
        /*000c*/ 	.byte	0x03, 0x1b
        /*000e*/ 	.short	0x00ff


	//----- nvinfo : EIATTR_NUM_BARRIERS
	.align		4
        /*0010*/ 	.byte	0x02, 0x4c
        /*0012*/ 	.byte	0x01
	.zero		1


	//----- nvinfo : EIATTR_MERCURY_ISA_VERSION
	.align		4
        /*0014*/ 	.byte	0x03, 0x5f
        /*0016*/ 	.short	0x0101


	//----- nvinfo : EIATTR_VRC_CTA_INIT_COUNT
	.align		4
        /*0018*/ 	.byte	0x02, 0x4a
	.zero		1
	.zero		1


	//----- nvinfo : EIATTR_EXIT_INSTR_OFFSETS
	.align		4
        /*001c*/ 	.byte	0x04, 0x1c
        /*001e*/ 	.short	(.L_47 - .L_46)


	//   ....[0]....
.L_46:
        /*0020*/ 	.word	0x000001e0


	//----- nvinfo : EIATTR_SW_WAR
	.align		4
.L_47:
        /*0024*/ 	.byte	0x04, 0x36
        /*0026*/ 	.short	(.L_49 - .L_48)
.L_48:
        /*0028*/ 	.word	0x00000008
.L_49:


//--------------------- .nv.info._Z14transpose_ver2v --------------------------
	.section	.nv.info._Z14transpose_ver2v,"",@"SHT_CUDA_INFO"
	.sectionflags	@""
	.align	4


	//----- nvinfo : EIATTR_CUDA_API_VERSION
	.align		4
        /*0000*/ 	.byte	0x04, 0x37
        /*0002*/ 	.short	(.L_51 - .L_50)
.L_50:
        /*0004*/ 	.word	0x00000082


	//----- nvinfo : EIATTR_SPARSE_MMA_MASK
	.align		4
.L_51:
        /*0008*/ 	.byte	0x03, 0x50
        /*000a*/ 	.short	0x0000


	//----- nvinfo : EIATTR_MAXREG_COUNT
	.align		4
        /*000c*/ 	.byte	0x03, 0x1b
        /*000e*/ 	.short	0x00ff


	//----- nvinfo : EIATTR_MERCURY_ISA_VERSION
	.align		4
        /*0010*/ 	.byte	0x03, 0x5f
        /*0012*/ 	.short	0x0101


	//----- nvinfo : EIATTR_VRC_CTA_INIT_COUNT
	.align		4
        /*0014*/ 	.byte	0x02, 0x4a
	.zero		1
	.zero		1


	//----- nvinfo : EIATTR_EXIT_INSTR_OFFSETS
	.align		4
        /*0018*/ 	.byte	0x04, 0x1c
        /*001a*/ 	.short	(.L_53 - .L_52)


	//   ....[0]....
.L_52:
        /*001c*/ 	.word	0x00000100


	//----- nvinfo : EIATTR_SW_WAR
	.align		4
.L_53:
        /*0020*/ 	.byte	0x04, 0x36
        /*0022*/ 	.short	(.L_55 - .L_54)
.L_54:
        /*0024*/ 	.word	0x00000008
.L_55:


//--------------------- .nv.info._Z14transpose_ver1v --------------------------
	.section	.nv.info._Z14transpose_ver1v,"",@"SHT_CUDA_INFO"
	.sectionflags	@""
	.align	4


	//----- nvinfo : EIATTR_CUDA_API_VERSION
	.align		4
        /*0000*/ 	.byte	0x04, 0x37
        /*0002*/ 	.short	(.L_57 - .L_56)
.L_56:
        /*0004*/ 	.word	0x00000082


	//----- nvinfo : EIATTR_SPARSE_MMA_MASK
	.align		4
.L_57:
        /*0008*/ 	.byte	0x03, 0x50
        /*000a*/ 	.short	0x0000


	//----- nvinfo : EIATTR_MAXREG_COUNT
	.align		4
        /*000c*/ 	.byte	0x03, 0x1b
        /*000e*/ 	.short	0x00ff


	//----- nvinfo : EIATTR_MERCURY_ISA_VERSION
	.align		4
        /*0010*/ 	.byte	0x03, 0x5f
        /*0012*/ 	.short	0x0101


	//----- nvinfo : EIATTR_VRC_CTA_INIT_COUNT
	.align		4
        /*0014*/ 	.byte	0x02, 0x4a
	.zero		1
	.zero		1


	//----- nvinfo : EIATTR_EXIT_INSTR_OFFSETS
	.align		4
        /*0018*/ 	.byte	0x04, 0x1c
        /*001a*/ 	.short	(.L_59 - .L_58)


	//   ....[0]....
.L_58:
        /*001c*/ 	.word	0x00000120


	//----- nvinfo : EIATTR_SW_WAR
	.align		4
.L_59:
        /*0020*/ 	.byte	0x04, 0x36
        /*0022*/ 	.short	(.L_61 - .L_60)
.L_60:
        /*0024*/ 	.word	0x00000008
.L_61:


//--------------------- .nv.info._Z14transpose_ver6v --------------------------
	.section	.nv.info._Z14transpose_ver6v,"",@"SHT_CUDA_INFO"
	.sectionflags	@""
	.align	4


	//----- nvinfo : EIATTR_CUDA_API_VERSION
	.align		4
        /*0000*/ 	.byte	0x04, 0x37
        /*0002*/ 	.short	(.L_63 - .L_62)
.L_62:
        /*0004*/ 	.word	0x00000082


	//----- nvinfo : EIATTR_SPARSE_MMA_MASK
	.align		4
.L_63:
        /*0008*/ 	.byte	0x03, 0x50
        /*000a*/ 	.short	0x0000


	//----- nvinfo : EIATTR_MAXREG_COUNT
	.align		4
        /*000c*/ 	.byte	0x03, 0x1b
        /*000e*/ 	.short	0x00ff


	//----- nvinfo : EIATTR_NUM_BARRIERS
	.align		4
        /*0010*/ 	.byte	0x02, 0x4c
        /*0012*/ 	.byte	0x01
	.zero		1


	//----- nvinfo : EIATTR_MERCURY_ISA_VERSION
	.align		4
        /*0014*/ 	.byte	0x03, 0x5f
        /*0016*/ 	.short	0x0101


	//----- nvinfo : EIATTR_VRC_CTA_INIT_COUNT
	.align		4
        /*0018*/ 	.byte	0x02, 0x4a
	.zero		1
	.zero		1


	//----- nvinfo : EIATTR_EXIT_INSTR_OFFSETS
	.align		4
        /*001c*/ 	.byte	0x04, 0x1c
        /*001e*/ 	.short	(.L_65 - .L_64)


	//   ....[0]....
.L_64:
        /*0020*/ 	.word	0x00000280


	//----- nvinfo : EIATTR_SW_WAR
	.align		4
.L_65:
        /*0024*/ 	.byte	0x04, 0x36
        /*0026*/ 	.short	(.L_67 - .L_66)
.L_66:
        /*0028*/ 	.word	0x00000008
.L_67:


//--------------------- .nv.info._Z14transpose_ver5v --------------------------
	.section	.nv.info._Z14transpose_ver5v,"",@"SHT_CUDA_INFO"
	.sectionflags	@""
	.align	4


	//----- nvinfo : EIATTR_CUDA_API_VERSION
	.align		4
        /*0000*/ 	.byte	0x04, 0x37
        /*0002*/ 	.short	(.L_69 - .L_68)
.L_68:
        /*0004*/ 	.word	0x00000082


	//----- nvinfo : EIATTR_SPARSE_MMA_MASK
	.align		4
.L_69:
        /*0008*/ 	.byte	0x03, 0x50
        /*000a*/ 	.short	0x0000


	//----- nvinfo : EIATTR_MAXREG_COUNT
	.align		4
        /*000c*/ 	.byte	0x03, 0x1b
        /*000e*/ 	.short	0x00ff


	//----- nvinfo : EIATTR_NUM_BARRIERS
	.align		4
        /*0010*/ 	.byte	0x02, 0x4c
        /*0012*/ 	.byte	0x01
	.zero		1


	//----- nvinfo : EIATTR_MERCURY_ISA_VERSION
	.align		4
        /*0014*/ 	.byte	0x03, 0x5f
        /*0016*/ 	.short	0x0101


	//----- nvinfo : EIATTR_VRC_CTA_INIT_COUNT
	.align		4
        /*0018*/ 	.byte	0x02, 0x4a
	.zero		1
	.zero		1


	//----- nvinfo : EIATTR_EXIT_INSTR_OFFSETS
	.align		4
        /*001c*/ 	.byte	0x04, 0x1c
        /*001e*/ 	.short	(.L_71 - .L_70)


	//   ....[0]....
.L_70:
        /*0020*/ 	.word	0x00000280


	//----- nvinfo : EIATTR_SW_WAR
	.align		4
.L_71:
        /*0024*/ 	.byte	0x04, 0x36
        /*0026*/ 	.short	(.L_73 - .L_72)
.L_72:
        /*0028*/ 	.word	0x00000008
.L_73:


//--------------------- .nv.info._Z14transpose_ver4v --------------------------
	.section	.nv.info._Z14transpose_ver4v,"",@"SHT_CUDA_INFO"
	.sectionflags	@""
	.align	4


	//----- nvinfo : EIATTR_CUDA_API_VERSION
	.align		4
        /*0000*/ 	.byte	0x04, 0x37
        /*0002*/ 	.short	(.L_75 - .L_74)
.L_74:
        /*0004*/ 	.word	0x00000082


	//----- nvinfo : EIATTR_SPARSE_MMA_MASK
	.align		4
.L_75:
        /*0008*/ 	.byte	0x03, 0x50
        /*000a*/ 	.short	0x0000


	//----- nvinfo : EIATTR_MAXREG_COUNT
	.align		4
        /*000c*/ 	.byte	0x03, 0x1b
        /*000e*/ 	.short	0x00ff


	//----- nvinfo : EIATTR_MERCURY_ISA_VERSION
	.align		4
        /*0010*/ 	.byte	0x03, 0x5f
        /*0012*/ 	.short	0x0101


	//----- nvinfo : EIATTR_VRC_CTA_INIT_COUNT
	.align		4
        /*0014*/ 	.byte	0x02, 0x4a
	.zero		1
	.zero		1


	//----- nvinfo : EIATTR_EXIT_INSTR_OFFSETS
	.align		4
        /*0018*/ 	.byte	0x04, 0x1c
        /*001a*/ 	.short	(.L_77 - .L_76)


	//   ....[0]....
.L_76:
        /*001c*/ 	.word	0x00000160


	//----- nvinfo : EIATTR_SW_WAR
	.align		4
.L_77:
        /*0020*/ 	.byte	0x04, 0x36
        /*0022*/ 	.short	(.L_79 - .L_78)
.L_78:
        /*0024*/ 	.word	0x00000008
.L_79:


//--------------------- .nv.info._Z11normal_copyv --------------------------
	.section	.nv.info._Z11normal_copyv,"",@"SHT_CUDA_INFO"
	.sectionflags	@""
	.align	4


	//----- nvinfo : EIATTR_CUDA_API_VERSION
	.align		4
        /*0000*/ 	.byte	0x04, 0x37
        /*0002*/ 	.short	(.L_81 - .L_80)
.L_80:
        /*0004*/ 	.word	0x00000082


	//----- nvinfo : EIATTR_SPARSE_MMA_MASK
	.align		4
.L_81:
        /*0008*/ 	.byte	0x03, 0x50
        /*000a*/ 	.short	0x0000


	//----- nvinfo : EIATTR_MAXREG_COUNT
	.align		4
        /*000c*/ 	.byte	0x03, 0x1b
        /*000e*/ 	.short	0x00ff


	//----- nvinfo : EIATTR_MERCURY_ISA_VERSION
	.align		4
        /*0010*/ 	.byte	0x03, 0x5f
        /*0012*/ 	.short	0x0101


	//----- nvinfo : EIATTR_VRC_CTA_INIT_COUNT
	.align		4
        /*0014*/ 	.byte	0x02, 0x4a
	.zero		1
	.zero		1


	//----- nvinfo : EIATTR_EXIT_INSTR_OFFSETS
	.align		4
        /*0018*/ 	.byte	0x04, 0x1c
        /*001a*/ 	.short	(.L_83 - .L_82)


	//   ....[0]....
.L_82:
        /*001c*/ 	.word	0x00000160


	//----- nvinfo : EIATTR_SW_WAR
	.align		4
.L_83:
        /*0020*/ 	.byte	0x04, 0x36
        /*0022*/ 	.short	(.L_85 - .L_84)
.L_84:
        /*0024*/ 	.word	0x00000008
.L_85:


//--------------------- .nv.callgraph             --------------------------
	.section	.nv.callgraph,"",@"SHT_CUDA_CALLGRAPH"
	.align	4
	.sectionentsize	8
	.align		4
        /*0000*/ 	.word	0x00000000
	.align		4
        /*0004*/ 	.word	0xffffffff
	.align		4
        /*0008*/ 	.word	0x00000000
	.align		4
        /*000c*/ 	.word	0xfffffffe
	.align		4
        /*0010*/ 	.word	0x00000000
	.align		4
        /*0014*/ 	.word	0xfffffffd
	.align		4
        /*0018*/ 	.word	0x00000000
	.align		4
        /*001c*/ 	.word	0xfffffffc


//--------------------- .nv.constant4             --------------------------
	.section	.nv.constant4,"a",@progbits
	.align	8
	.align		8
.nv.constant4:
        /*0000*/ 	.dword	device_A
	.align		8
        /*0008*/ 	.dword	device_Atranspose


//--------------------- .text._Z14transpose_ver3v --------------------------
	.section	.text._Z14transpose_ver3v,"ax",@progbits
	.align	128
        .global         _Z14transpose_ver3v
        .type           _Z14transpose_ver3v,@function
        .size           _Z14transpose_ver3v,(.L_x_7 - _Z14transpose_ver3v)
        .other          _Z14transpose_ver3v,@"STO_CUDA_ENTRY STV_DEFAULT"
_Z14transpose_ver3v:
.text._Z14transpose_ver3v:
[----:B------:R-:W-:Y:S01]  /*0000*/  LDC R1, c[0x0][0x37c] ;  /* 0x0000df00ff017b82 */ /* 0x000fe20000000800 */
[----:B------:R-:W0:Y:S07]  /*0010*/  S2R R9, SR_CTAID.Y ;  /* 0x0000000000097919 */ /* 0x000e2e0000002600 */
[----:B------:R-:W1:Y:S01]  /*0020*/  LDC.64 R2, c[0x4][RZ] ;  /* 0x01000000ff027b82 */ /* 0x000e620000000a00 */
[----:B------:R-:W2:Y:S01]  /*0030*/  LDCU.64 UR6, c[0x0][0x358] ;  /* 0x00006b00ff0677ac */ /* 0x000ea20008000a00 */
[----:B------:R-:W0:Y:S01]  /*0040*/  S2R R10, SR_TID.Y ;  /* 0x00000000000a7919 */ /* 0x000e220000002200 */
[----:B------:R-:W3:Y:S01]  /*0050*/  S2R R7, SR_CTAID.X ;  /* 0x0000000000077919 */ /* 0x000ee20000002500 */
[----:B------:R-:W3:Y:S01]  /*0060*/  S2R R8, SR_TID.X ;  /* 0x0000000000087919 */ /* 0x000ee20000002100 */
[----:B0-----:R-:W-:-:S05]  /*0070*/  LEA R5, R9, R10, 0x5 ;  /* 0x0000000a09057211 */ /* 0x001fca00078e28ff */
[----:B-1----:R-:W-:Y:S01]  /*0080*/  IMAD.WIDE.U32 R2, R5, 0x1000, R2 ;  /* 0x0000100005027825 */ /* 0x002fe200078e0002 */
[----:B---3--:R-:W-:-:S05]  /*0090*/  LEA R5, R7, R8, 0x5 ;  /* 0x0000000807057211 */ /* 0x008fca00078e28ff */
[----:B------:R-:W-:-:S05]  /*00a0*/  IMAD.WIDE R2, R5, 0x4, R2 ;  /* 0x0000000405027825 */ /* 0x000fca00078e0202 */
[----:B--2---:R0:W2:Y:S01]  /*00b0*/  LDG.E R0, desc[UR6][R2.64] ;  /* 0x0000000602007981 */ /* 0x0040a2000c1e1900 */
[----:B------:R-:W1:Y:S01]  /*00c0*/  S2UR UR5, SR_CgaCtaId ;  /* 0x00000000000579c3 */ /* 0x000e620000008800 */
[----:B------:R-:W-:Y:S01]  /*00d0*/  UMOV UR4, 0x400 ;  /* 0x0000040000047882 */ /* 0x000fe20000000000 */
[----:B------:R-:W-:-:S06]  /*00e0*/  LEA R7, R7, R10, 0x5 ;  /* 0x0000000a07077211 */ /* 0x000fcc00078e28ff */
[----:B0-----:R-:W0:Y:S01]  /*00f0*/  LDC.64 R2, c[0x4][0x8] ;  /* 0x01000200ff027b82 */ /* 0x001e220000000a00 */
[----:B-1----:R-:W-:-:S06]  /*0100*/  ULEA UR4, UR5, UR4, 0x18 ;  /* 0x0000000405047291 */ /* 0x002fcc000f8ec0ff */
[----:B------:R-:W-:Y:S02]  /*0110*/  LEA R4, R10, UR4, 0x7 ;  /* 0x000000040a047c11 */ /* 0x000fe4000f8e38ff */
[C---:B------:R-:W-:Y:S01]  /*0120*/  LEA R6, R8.reuse, UR4, 0x7 ;  /* 0x0000000408067c11 */ /* 0x040fe2000f8e38ff */
[----:B0-----:R-:W-:Y:S01]  /*0130*/  IMAD.WIDE R2, R7, 0x1000, R2 ;  /* 0x0000100007027825 */ /* 0x001fe200078e0202 */
[----:B------:R-:W-:-:S03]  /*0140*/  LEA R5, R8, R4, 0x2 ;  /* 0x0000000408057211 */ /* 0x000fc600078e10ff */
[----:B------:R-:W-:Y:S02]  /*0150*/  IMAD R6, R10, 0x4, R6 ;  /* 0x000000040a067824 */ /* 0x000fe400078e0206 */
[----:B------:R-:W-:-:S04]  /*0160*/  IMAD R7, R9, 0x20, R8 ;  /* 0x0000002009077824 */ /* 0x000fc800078e0208 */
[----:B------:R-:W-:Y:S01]  /*0170*/  IMAD.WIDE.U32 R2, R7, 0x4, R2 ;  /* 0x0000000407027825 */ /* 0x000fe200078e0002 */
[----:B--2---:R-:W0:Y:S02]  /*0180*/  F2I.TRUNC.NTZ R0, R0 ;  /* 0x0000000000007305 */ /* 0x004e24000020f100 */
[----:B0-----:R-:W-:Y:S01]  /*0190*/  STS [R5], R0 ;  /* 0x0000000005007388 */ /* 0x001fe20000000800 */
[----:B------:R-:W-:Y:S06]  /*01a0*/  BAR.SYNC.DEFER_BLOCKING 0x0 ;  /* 0x0000000000007b1d */ /* 0x000fec0000010000 */
[----:B------:R-:W0:Y:S02]  /*01b0*/  LDS R6, [R6] ;  /* 0x0000000006067984 */ /* 0x000e240000000800 */
[----:B0-----:R-:W-:-:S05]  /*01c0*/  I2FP.F32.S32 R7, R6 ;  /* 0x0000000600077245 */ /* 0x001fca0000201400 */
[----:B------:R-:W-:Y:S01]  /*01d0*/  STG.E desc[UR6][R2.64], R7 ;  /* 0x0000000702007986 */ /* 0x000fe2000c101906 */
[----:B------:R-:W-:Y:S05]  /*01e0*/  EXIT ;  /* 0x000000000000794d */ /* 0x000fea0003800000 */
.L_x_0:
[----:B------:R-:W-:-:S00]  /*01f0*/  BRA `(.L_x_0) ;  /* 0xfffffffc00fc7947 */ /* 0x000fc0000383ffff */
[----:B------:R-:W-:-:S00]  /*0200*/  NOP ;  /* 0x0000000000007918 */ /* 0x000fc00000000000 */
[----:B------:R-:W-:-:S00]  /*0210*/  NOP ;  /* 0x0000000000007918 */ /* 0x000fc00000000000 */
[----:B------:R-:W-:-:S00]  /*0220*/  NOP ;  /* 0x0000000000007918 */ /* 0x000fc00000000000 */
[----:B------:R-:W-:-:S00]  /*0230*/  NOP ;  /* 0x0000000000007918 */ /* 0x000fc00000000000 */
[----:B------:R-:W-:-:S00]  /*0240*/  NOP ;  /* 0x0000000000007918 */ /* 0x000fc00000000000 */
[----:B------:R-:W-:-:S00]  /*0250*/  NOP ;  /* 0x0000000000007918 */ /* 0x000fc00000000000 */
[----:B------:R-:W-:-:S00]  /*0260*/  NOP ;  /* 0x0000000000007918 */ /* 0x000fc00000000000 */
[----:B------:R-:W-:-:S00]  /*0270*/  NOP ;  /* 0x0000000000007918 */ /* 0x000fc00000000000 */
.L_x_7:


//--------------------- .text._Z14transpose_ver2v --------------------------
	.section	.text._Z14transpose_ver2v,"ax",@progbits
	.align	128
        .global         _Z14transpose_ver2v
        .type           _Z14transpose_ver2v,@function
        .size           _Z14transpose_ver2v,(.L_x_8 - _Z14transpose_ver2v)
        .other          _Z14transpose_ver2v,@"STO_CUDA_ENTRY STV_DEFAULT"
_Z14transpose_ver2v:
.text._Z14transpose_ver2v:
[----:B------:R-:W-:Y:S01]  /*0000*/  LDC R1, c[0x0][0x37c] ;  /* 0x0000df00ff017b82 */ /* 0x000fe20000000800 */
[----:B------:R-:W0:Y:S07]  /*0010*/  S2R R9, SR_CTAID.Y ;  /* 0x0000000000097919 */ /* 0x000e2e0000002600 */
[----:B------:R-:W1:Y:S01]  /*0020*/  LDC.64 R2, c[0x4][RZ] ;  /* 0x01000000ff027b82 */ /* 0x000e620000000a00 */
[----:B------:R-:W2:Y:S01]  /*0030*/  LDCU.64 UR4, c[0x0][0x358] ;  /* 0x00006b00ff0477ac */ /* 0x000ea20008000a00 */
[----:B------:R-:W0:Y:S01]  /*0040*/  S2R R4, SR_TID.Y ;  /* 0x0000000000047919 */ /* 0x000e220000002200 */
[----:B------:R-:W3:Y:S01]  /*0050*/  S2R R7, SR_CTAID.X ;  /* 0x0000000000077919 */ /* 0x000ee20000002500 */
[----:B------:R-:W3:Y:S01]  /*0060*/  S2R R0, SR_TID.X ;  /* 0x0000000000007919 */ /* 0x000ee20000002100 */
[----:B0-----:R-:W-:-:S03]  /*0070*/  LEA R9, R9, R4, 0x5 ;  /* 0x0000000409097211 */ /* 0x001fc600078e28ff */
[----:B------:R-:W0:Y:S02]  /*0080*/  LDC.64 R4, c[0x4][0x8] ;  /* 0x01000200ff047b82 */ /* 0x000e240000000a00 */
[----:B-1----:R-:W-:Y:S01]  /*0090*/  IMAD.WIDE.U32 R2, R9, 0x1000, R2 ;  /* 0x0000100009027825 */ /* 0x002fe200078e0002 */
[----:B---3--:R-:W-:-:S05]  /*00a0*/  LEA R7, R7, R0, 0x5 ;  /* 0x0000000007077211 */ /* 0x008fca00078e28ff */
[----:B------:R-:W-:-:S06]  /*00b0*/  IMAD.WIDE R2, R7, 0x4, R2 ;  /* 0x0000000407027825 */ /* 0x000fcc00078e0202 */
[----:B--2---:R-:W2:Y:S01]  /*00c0*/  LDG.E R3, desc[UR4][R2.64] ;  /* 0x0000000402037981 */ /* 0x004ea2000c1e1900 */
[----:B0-----:R-:W-:-:S04]  /*00d0*/  IMAD.WIDE R4, R7, 0x1000, R4 ;  /* 0x0000100007047825 */ /* 0x001fc800078e0204 */
[----:B------:R-:W-:-:S05]  /*00e0*/  IMAD.WIDE.U32 R4, R9, 0x4, R4 ;  /* 0x0000000409047825 */ /* 0x000fca00078e0004 */
[----:B--2---:R-:W-:Y:S01]  /*00f0*/  STG.E desc[UR4][R4.64], R3 ;  /* 0x0000000304007986 */ /* 0x004fe2000c101904 */
[----:B------:R-:W-:Y:S05]  /*0100*/  EXIT ;  /* 0x000000000000794d */ /* 0x000fea0003800000 */
.L_x_1:
        /* <DEDUP_REMOVED lines=15> */
.L_x_8:


//--------------------- .text._Z14transpose_ver1v --------------------------
	.section	.text._Z14transpose_ver1v,"ax",@progbits
	.align	128
        .global         _Z14transpose_ver1v
        .type           _Z14transpose_ver1v,@function
        .size           _Z14transpose_ver1v,(.L_x_9 - _Z14transpose_ver1v)
        .other          _Z14transpose_ver1v,@"STO_CUDA_ENTRY STV_DEFAULT"
_Z14transpose_ver1v:
.text._Z14transpose_ver1v:
[----:B------:R-:W-:Y:S01]  /*0000*/  LDC R1, c[0x0][0x37c] ;  /* 0x0000df00ff017b82 */ /* 0x000fe20000000800 */
[----:B------:R-:W0:Y:S07]  /*0010*/  S2R R4, SR_TID.Y ;  /* 0x0000000000047919 */ /* 0x000e2e0000002200 */
[----:B------:R-:W1:Y:S01]  /*0020*/  LDC R7, c[0x0][0x360] ;  /* 0x0000d800ff077b82 */ /* 0x000e620000000800 */
[----:B------:R-:W2:Y:S01]  /*0030*/  LDCU.64 UR4, c[0x0][0x358] ;  /* 0x00006b00ff0477ac */ /* 0x000ea20008000a00 */
[----:B------:R-:W1:Y:S06]  /*0040*/  S2R R0, SR_TID.X ;  /* 0x0000000000007919 */ /* 0x000e6c0000002100 */
[----:B------:R-:W0:Y:S08]  /*0050*/  S2UR UR7, SR_CTAID.Y ;  /* 0x00000000000779c3 */ /* 0x000e300000002600 */
[----:B------:R-:W0:Y:S08]  /*0060*/  LDC R9, c[0x0][0x364] ;  /* 0x0000d900ff097b82 */ /* 0x000e300000000800 */
[----:B------:R-:W3:Y:S08]  /*0070*/  LDC.64 R2, c[0x4][RZ] ;  /* 0x01000000ff027b82 */ /* 0x000ef00000000a00 */
[----:B------:R-:W1:Y:S01]  /*0080*/  S2UR UR6, SR_CTAID.X ;  /* 0x00000000000679c3 */ /* 0x000e620000002500 */
[----:B0-----:R-:W-:-:S07]  /*0090*/  IMAD R9, R9, UR7, R4 ;  /* 0x0000000709097c24 */ /* 0x001fce000f8e0204 */
[----:B------:R-:W0:Y:S01]  /*00a0*/  LDC.64 R4, c[0x4][0x8] ;  /* 0x01000200ff047b82 */ /* 0x000e220000000a00 */
[----:B---3--:R-:W-:-:S04]  /*00b0*/  IMAD.WIDE.U32 R2, R9, 0x1000, R2 ;  /* 0x0000100009027825 */ /* 0x008fc800078e0002 */
[----:B-1----:R-:W-:-:S04]  /*00c0*/  IMAD R7, R7, UR6, R0 ;  /* 0x0000000607077c24 */ /* 0x002fc8000f8e0200 */
[----:B------:R-:W-:-:S06]  /*00d0*/  IMAD.WIDE R2, R7, 0x4, R2 ;  /* 0x0000000407027825 */ /* 0x000fcc00078e0202 */
[----:B--2---:R-:W2:Y:S01]  /*00e0*/  LDG.E R3, desc[UR4][R2.64] ;  /* 0x0000000402037981 */ /* 0x004ea2000c1e1900 */
[----:B0-----:R-:W-:-:S04]  /*00f0*/  IMAD.WIDE R4, R7, 0x1000, R4 ;  /* 0x0000100007047825 */ /* 0x001fc800078e0204 */
[----:B------:R-:W-:-:S05]  /*0100*/  IMAD.WIDE.U32 R4, R9, 0x4, R4 ;  /* 0x0000000409047825 */ /* 0x000fca00078e0004 */
[----:B--2---:R-:W-:Y:S01]  /*0110*/  STG.E desc[UR4][R4.64], R3 ;  /* 0x0000000304007986 */ /* 0x004fe2000c101904 */
[----:B------:R-:W-:Y:S05]  /*0120*/  EXIT ;  /* 0x000000000000794d */ /* 0x000fea0003800000 */
.L_x_2:
        /* <DEDUP_REMOVED lines=13> */
.L_x_9:


//--------------------- .text._Z14transpose_ver6v --------------------------
	.section	.text._Z14transpose_ver6v,"ax",@progbits
	.align	128
        .global         _Z14transpose_ver6v
        .type           _Z14transpose_ver6v,@function
        .size           _Z14transpose_ver6v,(.L_x_10 - _Z14transpose_ver6v)
        .other          _Z14transpose_ver6v,@"STO_CUDA_ENTRY STV_DEFAULT"
_Z14transpose_ver6v:
.text._Z14transpose_ver6v:
[----:B------:R-:W-:Y:S01]  /*0000*/  LDC R1, c[0x0][0x37c] ;  /* 0x0000df00ff017b82 */ /* 0x000fe20000000800 */
[----:B------:R-:W0:Y:S07]  /*0010*/  S2R R12, SR_CTAID.X ;  /* 0x00000000000c7919 */ /* 0x000e2e0000002500 */
[----:B------:R-:W1:Y:S01]  /*0020*/  LDC.64 R2, c[0x4][RZ] ;  /* 0x01000000ff027b82 */ /* 0x000e620000000a00 */
[----:B------:R-:W2:Y:S01]  /*0030*/  LDCU.64 UR6, c[0x0][0x358] ;  /* 0x00006b00ff0677ac */ /* 0x000ea20008000a00 */
[----:B------:R-:W0:Y:S01]  /*0040*/  S2R R7, SR_TID.X ;  /* 0x0000000000077919 */ /* 0x000e220000002100 */
[----:B------:R-:W3:Y:S01]  /*0050*/  S2R R14, SR_CTAID.Y ;  /* 0x00000000000e7919 */ /* 0x000ee20000002600 */
[----:B------:R-:W3:Y:S01]  /*0060*/  S2R R17, SR_TID.Y ;  /* 0x0000000000117919 */ /* 0x000ee20000002200 */
[----:B0-----:R-:W-:-:S05]  /*0070*/  LEA R5, R12, R7, 0x5 ;  /* 0x000000070c057211 */ /* 0x001fca00078e28ff */
[----:B-1----:R-:W-:Y:S01]  /*0080*/  IMAD.WIDE R2, R5, 0x4, R2 ;  /* 0x0000000405027825 */ /* 0x002fe200078e0202 */
[----:B---3--:R-:W-:-:S05]  /*0090*/  LEA R5, R14, R17, 0x5 ;  /* 0x000000110e057211 */ /* 0x008fca00078e28ff */
[----:B------:R-:W-:-:S05]  /*00a0*/  IMAD.WIDE.U32 R2, R5, 0x1000, R2 ;  /* 0x0000100005027825 */ /* 0x000fca00078e0002 */
[----:B--2---:R-:W2:Y:S04]  /*00b0*/  LDG.E R4, desc[UR6][R2.64] ;  /* 0x0000000602047981 */ /* 0x004ea8000c1e1900 */
[----:B------:R-:W3:Y:S04]  /*00c0*/  LDG.E R6, desc[UR6][R2.64+0x8000] ;  /* 0x0080000602067981 */ /* 0x000ee8000c1e1900 */
[----:B------:R-:W4:Y:S04]  /*00d0*/  LDG.E R8, desc[UR6][R2.64+0x10000] ;  /* 0x0100000602087981 */ /* 0x000f28000c1e1900 */
[----:B------:R0:W5:Y:S01]  /*00e0*/  LDG.E R10, desc[UR6][R2.64+0x18000] ;  /* 0x01800006020a7981 */ /* 0x000162000c1e1900 */
[----:B------:R-:W1:Y:S01]  /*00f0*/  S2UR UR5, SR_CgaCtaId ;  /* 0x00000000000579c3 */ /* 0x000e620000008800 */
[----:B------:R-:W-:-:S07]  /*0100*/  UMOV UR4, 0x400 ;  /* 0x0000040000047882 */ /* 0x000fce0000000000 */
[----:B0-----:R-:W0:Y:S01]  /*0110*/  LDC.64 R2, c[0x4][0x8] ;  /* 0x01000200ff027b82 */ /* 0x001e220000000a00 */
[----:B-1----:R-:W-:-:S06]  /*0120*/  ULEA UR4, UR5, UR4, 0x18 ;  /* 0x0000000405047291 */ /* 0x002fcc000f8ec0ff */
[----:B------:R-:W-:-:S05]  /*0130*/  LEA R0, R7, UR4, 0x2 ;  /* 0x0000000407007c11 */ /* 0x000fca000f8e10ff */
[----:B------:R-:W-:Y:S01]  /*0140*/  IMAD R5, R17, 0x84, R0 ;  /* 0x0000008411057824 */ /* 0x000fe200078e0200 */
[----:B------:R-:W-:Y:S02]  /*0150*/  LEA R0, R7, R0, 0x7 ;  /* 0x0000000007007211 */ /* 0x000fe400078e38ff */
[----:B------:R-:W-:Y:S02]  /*0160*/  LEA R7, R14, R7, 0x5 ;  /* 0x000000070e077211 */ /* 0x000fe400078e28ff */
[----:B------:R-:W-:-:S03]  /*0170*/  LEA R0, R17, R0, 0x2 ;  /* 0x0000000011007211 */ /* 0x000fc600078e10ff */
[----:B0-----:R-:W-:Y:S01]  /*0180*/  IMAD.WIDE.U32 R2, R7, 0x4, R2 ;  /* 0x0000000407027825 */ /* 0x001fe200078e0002 */
[----:B------:R-:W-:-:S05]  /*0190*/  LEA R7, R12, R17, 0x5 ;  /* 0x000000110c077211 */ /* 0x000fca00078e28ff */
[----:B------:R-:W-:Y:S01]  /*01a0*/  IMAD.WIDE R2, R7, 0x1000, R2 ;  /* 0x0000100007027825 */ /* 0x000fe200078e0202 */
[----:B--2---:R-:W-:Y:S04]  /*01b0*/  STS [R5], R4 ;  /* 0x0000000405007388 */ /* 0x004fe80000000800 */
[----:B---3--:R-:W-:Y:S04]  /*01c0*/  STS [R5+0x420], R6 ;  /* 0x0004200605007388 */ /* 0x008fe80000000800 */
[----:B----4-:R-:W-:Y:S04]  /*01d0*/  STS [R5+0x840], R8 ;  /* 0x0008400805007388 */ /* 0x010fe80000000800 */
[----:B-----5:R-:W-:Y:S01]  /*01e0*/  STS [R5+0xc60], R10 ;  /* 0x000c600a05007388 */ /* 0x020fe20000000800 */
[----:B------:R-:W-:Y:S06]  /*01f0*/  BAR.SYNC.DEFER_BLOCKING 0x0 ;  /* 0x0000000000007b1d */ /* 0x000fec0000010000 */
[----:B------:R-:W0:Y:S04]  /*0200*/  LDS R9, [R0] ;  /* 0x0000000000097984 */ /* 0x000e280000000800 */
[----:B------:R-:W1:Y:S04]  /*0210*/  LDS R11, [R0+0x20] ;  /* 0x00002000000b7984 */ /* 0x000e680000000800 */
[----:B------:R-:W2:Y:S04]  /*0220*/  LDS R13, [R0+0x40] ;  /* 0x00004000000d7984 */ /* 0x000ea80000000800 */
[----:B------:R-:W3:Y:S04]  /*0230*/  LDS R15, [R0+0x60] ;  /* 0x00006000000f7984 */ /* 0x000ee80000000800 */
[----:B0-----:R-:W-:Y:S04]  /*0240*/  STG.E desc[UR6][R2.64], R9 ;  /* 0x0000000902007986 */ /* 0x001fe8000c101906 */
[----:B-1----:R-:W-:Y:S04]  /*0250*/  STG.E desc[UR6][R2.64+0x8000], R11 ;  /* 0x0080000b02007986 */ /* 0x002fe8000c101906 */
[----:B--2---:R-:W-:Y:S04]  /*0260*/  STG.E desc[UR6][R2.64+0x10000], R13 ;  /* 0x0100000d02007986 */ /* 0x004fe8000c101906 */
[----:B---3--:R-:W-:Y:S01]  /*0270*/  STG.E desc[UR6][R2.64+0x18000], R15 ;  /* 0x0180000f02007986 */ /* 0x008fe2000c101906 */
[----:B------:R-:W-:Y:S05]  /*0280*/  EXIT ;  /* 0x000000000000794d */ /* 0x000fea0003800000 */
.L_x_3:
        /* <DEDUP_REMOVED lines=15> */
.L_x_10:


//--------------------- .text._Z14transpose_ver5v --------------------------
	.section	.text._Z14transpose_ver5v,"ax",@progbits
	.align	128
        .global         _Z14transpose_ver5v
        .type           _Z14transpose_ver5v,@function
        .size           _Z14transpose_ver5v,(.L_x_11 - _Z14transpose_ver5v)
        .other          _Z14transpose_ver5v,@"STO_CUDA_ENTRY STV_DEFAULT"
_Z14transpose_ver5v:
.text._Z14transpose_ver5v:
        /* <DEDUP_REMOVED lines=19> */
[----:B------:R-:W-:-:S04]  /*0130*/  LEA R0, R7, UR4, 0x2 ;  /* 0x0000000407007c11 */ /* 0x000fc8000f8e10ff */
[----:B------:R-:W-:Y:S01]  /*0140*/  LEA R5, R17, R0, 0x7 ;  /* 0x0000000011057211 */ /* 0x000fe200078e38ff */
[----:B------:R-:W-:Y:S01]  /*0150*/  IMAD R0, R7, 0x7c, R0 ;  /* 0x0000007c07007824 */ /* 0x000fe200078e0200 */
[----:B------:R-:W-:-:S04]  /*0160*/  LEA R7, R14, R7, 0x5 ;  /* 0x000000070e077211 */ /* 0x000fc800078e28ff */
[----:B------:R-:W-:Y:S01]  /*0170*/  LEA R0, R17, R0, 0x2 ;  /* 0x0000000011007211 */ /* 0x000fe200078e10ff */
        /* <DEDUP_REMOVED lines=17> */
.L_x_4:
        /* <DEDUP_REMOVED lines=15> */
.L_x_11:


//--------------------- .text._Z14transpose_ver4v --------------------------
	.section	.text._Z14transpose_ver4v,"ax",@progbits
	.align	128
        .global         _Z14transpose_ver4v
        .type           _Z14transpose_ver4v,@function
        .size           _Z14transpose_ver4v,(.L_x_12 - _Z14transpose_ver4v)
        .other          _Z14transpose_ver4v,@"STO_CUDA_ENTRY STV_DEFAULT"
_Z14transpose_ver4v:
.text._Z14transpose_ver4v:
        /* <DEDUP_REMOVED lines=10> */
[----:B------:R-:W-:Y:S02]  /*00a0*/  IMAD.WIDE.U32 R4, R9, 0x1000, R2 ;  /* 0x0000100009047825 */ /* 0x000fe400078e0002 */
[----:B------:R-:W0:Y:S03]  /*00b0*/  LDC.64 R2, c[0x4][0x8] ;  /* 0x01000200ff027b82 */ /* 0x000e260000000a00 */
[----:B--2---:R-:W2:Y:S01]  /*00c0*/  LDG.E R11, desc[UR4][R4.64] ;  /* 0x00000004040b7981 */ /* 0x004ea2000c1e1900 */
[----:B0-----:R-:W-:-:S04]  /*00d0*/  IMAD.WIDE R2, R7, 0x1000, R2 ;  /* 0x0000100007027825 */ /* 0x001fc800078e0202 */
[----:B------:R-:W-:-:S05]  /*00e0*/  IMAD.WIDE.U32 R2, R9, 0x4, R2 ;  /* 0x0000000409027825 */ /* 0x000fca00078e0002 */
[----:B--2---:R-:W-:Y:S04]  /*00f0*/  STG.E desc[UR4][R2.64], R11 ;  /* 0x0000000b02007986 */ /* 0x004fe8000c101904 */
[----:B------:R-:W2:Y:S04]  /*0100*/  LDG.E R7, desc[UR4][R4.64+0x8000] ;  /* 0x0080000404077981 */ /* 0x000ea8000c1e1900 */
[----:B--2---:R-:W-:Y:S04]  /*0110*/  STG.E desc[UR4][R2.64+0x20], R7 ;  /* 0x0000200702007986 */ /* 0x004fe8000c101904 */
[----:B------:R-:W2:Y:S04]  /*0120*/  LDG.E R9, desc[UR4][R4.64+0x10000] ;  /* 0x0100000404097981 */ /* 0x000ea8000c1e1900 */
[----:B--2---:R-:W-:Y:S04]  /*0130*/  STG.E desc[UR4][R2.64+0x40], R9 ;  /* 0x0000400902007986 */ /* 0x004fe8000c101904 */
[----:B------:R-:W2:Y:S04]  /*0140*/  LDG.E R13, desc[UR4][R4.64+0x18000] ;  /* 0x01800004040d7981 */ /* 0x000ea8000c1e1900 */
[----:B--2---:R-:W-:Y:S01]  /*0150*/  STG.E desc[UR4][R2.64+0x60], R13 ;  /* 0x0000600d02007986 */ /* 0x004fe2000c101904 */
[----:B------:R-:W-:Y:S05]  /*0160*/  EXIT ;  /* 0x000000000000794d */ /* 0x000fea0003800000 */
.L_x_5:
        /* <DEDUP_REMOVED lines=9> */
.L_x_12:


//--------------------- .text._Z11normal_copyv    --------------------------
	.section	.text._Z11normal_copyv,"ax",@progbits
	.align	128
        .global         _Z11normal_copyv
        .type           _Z11normal_copyv,@function
        .size           _Z11normal_copyv,(.L_x_13 - _Z11normal_copyv)
        .other          _Z11normal_copyv,@"STO_CUDA_ENTRY STV_DEFAULT"
_Z11normal_copyv:
.text._Z11normal_copyv:
        /* <DEDUP_REMOVED lines=23> */
.L_x_6:
        /* <DEDUP_REMOVED lines=9> */
.L_x_13:


//--------------------- .nv.shared._Z14transpose_ver3v --------------------------
	.section	.nv.shared._Z14transpose_ver3v,"aw",@nobits
	.sectionflags	@""
	.align	4
.nv.shared._Z14transpose_ver3v:
	.zero		5120


//--------------------- .nv.shared.reserved.0     --------------------------
	.section	.nv.shared.reserved.0,"aw",@nobits
	.weak		__nv_reservedSMEM_offset_0_alias
	.size		__nv_reservedSMEM_offset_0_alias, 0, 64
	.other		__nv_reservedSMEM_offset_0_alias,@"STO_CUDA_RESERVED_SHARED STV_DEFAULT"
__nv_reservedSMEM_offset_0_alias:
	.zero		0
	.zero		64


//--------------------- .nv.global                --------------------------
	.section	.nv.global,"aw",@nobits
	.align	4
.nv.global:
	.type		device_A,@object
	.size		device_A,(device_Atranspose - device_A)
device_A:
	.zero		4194304
	.type		device_Atranspose,@object
	.size		device_Atranspose,(.L_1 - device_Atranspose)
device_Atranspose:
	.zero		4194304
.L_1:


//--------------------- .nv.shared._Z14transpose_ver6v --------------------------
	.section	.nv.shared._Z14transpose_ver6v,"aw",@nobits
	.sectionflags	@""
	.align	4
.nv.shared._Z14transpose_ver6v:
	.zero		5248


//--------------------- .nv.shared._Z14transpose_ver5v --------------------------
	.section	.nv.shared._Z14transpose_ver5v,"aw",@nobits
	.sectionflags	@""
	.align	4
.nv.shared._Z14transpose_ver5v:
	.zero		5120


//--------------------- .nv.constant0._Z14transpose_ver3v --------------------------
	.section	.nv.constant0._Z14transpose_ver3v,"a",@progbits
	.sectionflags	@""
	.align	4
.nv.constant0._Z14transpose_ver3v:
	.zero		896


//--------------------- .nv.constant0._Z14transpose_ver2v --------------------------
	.section	.nv.constant0._Z14transpose_ver2v,"a",@progbits
	.sectionflags	@""
	.align	4
.nv.constant0._Z14transpose_ver2v:
	.zero		896


//--------------------- .nv.constant0._Z14transpose_ver1v --------------------------
	.section	.nv.constant0._Z14transpose_ver1v,"a",@progbits
	.sectionflags	@""
	.align	4
.nv.constant0._Z14transpose_ver1v:
	.zero		896


//--------------------- .nv.constant0._Z14transpose_ver6v --------------------------
	.section	.nv.constant0._Z14transpose_ver6v,"a",@progbits
	.sectionflags	@""
	.align	4
.nv.constant0._Z14transpose_ver6v:
	.zero		896


//--------------------- .nv.constant0._Z14transpose_ver5v --------------------------
	.section	.nv.constant0._Z14transpose_ver5v,"a",@progbits
	.sectionflags	@""
	.align	4
.nv.constant0._Z14transpose_ver5v:
	.zero		896


//--------------------- .nv.constant0._Z14transpose_ver4v --------------------------
	.section	.nv.constant0._Z14transpose_ver4v,"a",@progbits
	.sectionflags	@""
	.align	4
.nv.constant0._Z14transpose_ver4v:
	.zero		896


//--------------------- .nv.constant0._Z11normal_copyv --------------------------
	.section	.nv.constant0._Z11normal_copyv,"a",@progbits
	.sectionflags	@""
	.align	4
.nv.constant0._Z11normal_copyv:
	.zero		896


//--------------------- SYMBOLS --------------------------

	.type		.nv.reservedSmem.offset0,@object
	.size		.nv.reservedSmem.offset0,0x4
	.type		.nv.reservedSmem.cap,@object
	.size		.nv.reservedSmem.cap,0x4
